//
// Generated by NVIDIA NVVM Compiler
//
// Compiler Build ID: CL-36424714
// Cuda compilation tools, release 13.0, V13.0.88
// Based on NVVM 20.0.0
//

.version 9.0
.target sm_100
.address_size 64

	// .globl	_Z11insertBatchP10DictionaryS0_

.visible .entry _Z11insertBatchP10DictionaryS0_(
	.param .u64 .ptr .align 1 _Z11insertBatchP10DictionaryS0__param_0,
	.param .u64 .ptr .align 1 _Z11insertBatchP10DictionaryS0__param_1
)
{
	.reg .pred 	%p<3>;
	.reg .b16 	%rs<9>;
	.reg .b32 	%r<13>;
	.reg .b64 	%rd<25>;

	ld.param.u64 	%rd16, [_Z11insertBatchP10DictionaryS0__param_0];
	ld.param.u64 	%rd17, [_Z11insertBatchP10DictionaryS0__param_1];
	cvta.to.global.u64 	%rd1, %rd16;
	cvta.to.global.u64 	%rd2, %rd17;
	mov.u32 	%r6, %ctaid.x;
	mov.u32 	%r7, %ntid.x;
	mov.u32 	%r8, %tid.x;
	mad.lo.s32 	%r9, %r6, %r7, %r8;
	mul.wide.s32 	%rd3, %r9, 200;
	add.s64 	%rd18, %rd3, %rd2;
	add.s64 	%rd22, %rd18, 1;
	add.s64 	%rd19, %rd3, %rd1;
	add.s64 	%rd21, %rd19, 3;
	mov.b32 	%r11, 0;
$L__BB0_1:
	ld.global.u8 	%rs1, [%rd22+-1];
	st.global.u8 	[%rd21+-3], %rs1;
	ld.global.u8 	%rs2, [%rd22];
	st.global.u8 	[%rd21+-2], %rs2;
	ld.global.u8 	%rs3, [%rd22+1];
	st.global.u8 	[%rd21+-1], %rs3;
	ld.global.u8 	%rs4, [%rd22+2];
	st.global.u8 	[%rd21], %rs4;
	add.s32 	%r11, %r11, 4;
	add.s64 	%rd22, %rd22, 4;
	add.s64 	%rd21, %rd21, 4;
	setp.ne.s32 	%p1, %r11, 100;
	@%p1 bra 	$L__BB0_1;
	add.s64 	%rd20, %rd3, 103;
	add.s64 	%rd24, %rd2, %rd20;
	add.s64 	%rd23, %rd1, %rd20;
	mov.b32 	%r12, 0;
$L__BB0_3:
	ld.global.u8 	%rs5, [%rd24+-3];
	st.global.u8 	[%rd23+-3], %rs5;
	ld.global.u8 	%rs6, [%rd24+-2];
	st.global.u8 	[%rd23+-2], %rs6;
	ld.global.u8 	%rs7, [%rd24+-1];
	st.global.u8 	[%rd23+-1], %rs7;
	ld.global.u8 	%rs8, [%rd24];
	st.global.u8 	[%rd23], %rs8;
	add.s32 	%r12, %r12, 4;
	add.s64 	%rd24, %rd24, 4;
	add.s64 	%rd23, %rd23, 4;
	setp.ne.s32 	%p2, %r12, 100;
	@%p2 bra 	$L__BB0_3;
	ret;

}


// ===== COMPILED SASS (sm_100) =====

	.target	sm_100

	.elftype	@"ET_EXEC"


//--------------------- .note.nv.tkinfo           --------------------------
	.section	.note.nv.tkinfo,"",@"SHT_NOTE"
	.sectionflags	@"SHF_NOTE_NV_TKINFO"
	.tkinfo
        /*0018*/ 	.word	0x00000002
        /*0030*/ 	.string	""
        /*0030*/ 	.string	"ptxas"
        /*0030*/ 	.string	"Cuda compilation tools, release 13.0, V13.0.88"
        /*0030*/ 	.string	"Build cuda_13.0.r13.0/compiler.36424714_0"
        /*0030*/ 	.string	"-arch sm_100 -m 64 "



//--------------------- .note.nv.cuinfo           --------------------------
	.section	.note.nv.cuinfo,"",@"SHT_NOTE"
	.sectionflags	@"SHF_NOTE_NV_CUINFO"
        /*0018*/ 	.short	0x0002
        /*001a*/ 	.short	0x0064
        /*001c*/ 	.short	0x0082
	.zero		2


//--------------------- .nv.info                  --------------------------
	.section	.nv.info,"",@"SHT_CUDA_INFO"
	.align	4


	//----- nvinfo : EIATTR_REGCOUNT
	.align		4
        /*0000*/ 	.byte	0x04, 0x2f
        /*0002*/ 	.short	(.L_1 - .L_0)
	.align		4
.L_0:
        /*0004*/ 	.word	index@(_Z11insertBatchP10DictionaryS0_)
        /*0008*/ 	.word	0x0000001c


	//----- nvinfo : EIATTR_FRAME_SIZE
	.align		4
.L_1:
        /*000c*/ 	.byte	0x04, 0x11
        /*000e*/ 	.short	(.L_3 - .L_2)
	.align		4
.L_2:
        /*0010*/ 	.word	index@(_Z11insertBatchP10DictionaryS0_)
        /*0014*/ 	.word	0x00000000


	//----- nvinfo : EIATTR_MIN_STACK_SIZE
	.align		4
.L_3:
        /*0018*/ 	.byte	0x04, 0x12
        /*001a*/ 	.short	(.L_5 - .L_4)
	.align		4
.L_4:
        /*001c*/ 	.word	index@(_Z11insertBatchP10DictionaryS0_)
        /*0020*/ 	.word	0x00000000
.L_5:


//--------------------- .nv.compat                --------------------------
	.section	.nv.compat,"",@"SHT_CUDA_COMPAT_INFO"
	.align	4
        /*0000*/ 	.byte	0x02, 0x09, 0x00, 0x00, 0x02, 0x02, 0x01, 0x00, 0x02, 0x05, 0x05, 0x00, 0x03, 0x07, 0x01, 0x01
        /*0010*/ 	.byte	0x02, 0x03, 0x00, 0x00, 0x02, 0x06, 0x01, 0x00, 0x04, 0x0b, 0x08, 0x00, 0x09, 0x00, 0x00, 0x00
        /*0020*/ 	.byte	0x00, 0x00, 0x00, 0x00


//--------------------- .nv.info._Z11insertBatchP10DictionaryS0_ --------------------------
	.section	.nv.info._Z11insertBatchP10DictionaryS0_,"",@"SHT_CUDA_INFO"
	.sectionflags	@""
	.align	4


	//----- nvinfo : EIATTR_CUDA_API_VERSION
	.align		4
        /*0000*/ 	.byte	0x04, 0x37
        /*0002*/ 	.short	(.L_7 - .L_6)
.L_6:
        /*0004*/ 	.word	0x00000082


	//----- nvinfo : EIATTR_KPARAM_INFO
	.align		4
.L_7:
        /*0008*/ 	.byte	0x04, 0x17
        /*000a*/ 	.short	(.L_9 - .L_8)
.L_8:
        /*000c*/ 	.word	0x00000000
        /*0010*/ 	.short	0x0001
        /*0012*/ 	.short	0x0008
        /*0014*/ 	.byte	0x00, 0xf5, 0x21, 0x00


	//----- nvinfo : EIATTR_KPARAM_INFO
	.align		4
.L_9:
        /*0018*/ 	.byte	0x04, 0x17
        /*001a*/ 	.short	(.L_11 - .L_10)
.L_10:
        /*001c*/ 	.word	0x00000000
        /*0020*/ 	.short	0x0000
        /*0022*/ 	.short	0x0000
        /*0024*/ 	.byte	0x00, 0xf5, 0x21, 0x00


	//----- nvinfo : EIATTR_SPARSE_MMA_MASK
	.align		4
.L_11:
        /*0028*/ 	.byte	0x03, 0x50
        /*002a*/ 	.short	0x0000


	//----- nvinfo : EIATTR_MAXREG_COUNT
	.align		4
        /*002c*/ 	.byte	0x03, 0x1b
        /*002e*/ 	.short	0x00ff


	//----- nvinfo : EIATTR_MERCURY_ISA_VERSION
	.align		4
        /*0030*/ 	.byte	0x03, 0x5f
        /*0032*/ 	.short	0x0101


	//----- nvinfo : EIATTR_VRC_CTA_INIT_COUNT
	.align		4
        /*0034*/ 	.byte	0x02, 0x4a
	.zero		1
	.zero		1


	//----- nvinfo : EIATTR_EXIT_INSTR_OFFSETS
	.align		4
        /*0038*/ 	.byte	0x04, 0x1c
        /*003a*/ 	.short	(.L_13 - .L_12)


	//   ....[0]....
.L_12:
        /*003c*/ 	.word	0x000019a0


	//----- nvinfo : EIATTR_CBANK_PARAM_SIZE
	.align		4
.L_13:
        /*0040*/ 	.byte	0x03, 0x19
        /*0042*/ 	.short	0x0010


	//----- nvinfo : EIATTR_PARAM_CBANK
	.align		4
        /*0044*/ 	.byte	0x04, 0x0a
        /*0046*/ 	.short	(.L_15 - .L_14)
	.align		4
.L_14:
        /*0048*/ 	.word	index@(.nv.constant0._Z11insertBatchP10DictionaryS0_)
        /*004c*/ 	.short	0x0380
        /*004e*/ 	.short	0x0010


	//----- nvinfo : EIATTR_SW_WAR
	.align		4
.L_15:
        /*0050*/ 	.byte	0x04, 0x36
        /*0052*/ 	.short	(.L_17 - .L_16)
.L_16:
        /*0054*/ 	.word	0x00000008
.L_17:


//--------------------- .nv.callgraph             --------------------------
	.section	.nv.callgraph,"",@"SHT_CUDA_CALLGRAPH"
	.align	4
	.sectionentsize	8
	.align		4
        /*0000*/ 	.word	0x00000000
	.align		4
        /*0004*/ 	.word	0xffffffff
	.align		4
        /*0008*/ 	.word	0x00000000
	.align		4
        /*000c*/ 	.word	0xfffffffe
	.align		4
        /*0010*/ 	.word	0x00000000
	.align		4
        /*0014*/ 	.word	0xfffffffd
	.align		4
        /*0018*/ 	.word	0x00000000
	.align		4
        /*001c*/ 	.word	0xfffffffc


//--------------------- .text._Z11insertBatchP10DictionaryS0_ --------------------------
	.section	.text._Z11insertBatchP10DictionaryS0_,"ax",@progbits
	.align	128
        .global         _Z11insertBatchP10DictionaryS0_
        .type           _Z11insertBatchP10DictionaryS0_,@function
        .size           _Z11insertBatchP10DictionaryS0_,(.L_x_1 - _Z11insertBatchP10DictionaryS0_)
        .other          _Z11insertBatchP10DictionaryS0_,@"STO_CUDA_ENTRY STV_DEFAULT"
_Z11insertBatchP10DictionaryS0_:
.text._Z11insertBatchP10DictionaryS0_:
[----:B------:R-:W-:Y:S01]  /*0000*/  LDC R1, c[0x0][0x37c] ;  /* 0x0000df00ff017b82 */ /* 0x000fe20000000800 */
[----:B------:R-:W0:Y:S07]  /*0010*/  S2R R0, SR_TID.X ;  /* 0x0000000000007919 */ /* 0x000e2e0000002100 */
[----:B------:R-:W0:Y:S01]  /*0020*/  S2UR UR6, SR_CTAID.X ;  /* 0x00000000000679c3 */ /* 0x000e220000002500 */
[----:B------:R-:W1:Y:S07]  /*0030*/  LDCU.64 UR4, c[0x0][0x358] ;  /* 0x00006b00ff0477ac */ /* 0x000e6e0008000a00 */
[----:B------:R-:W0:Y:S08]  /*0040*/  LDC R7, c[0x0][0x360] ;  /* 0x0000d800ff077b82 */ /* 0x000e300000000800 */
[----:B------:R-:W2:Y:S08]  /*0050*/  LDC.64 R2, c[0x0][0x388] ;  /* 0x0000e200ff027b82 */ /* 0x000eb00000000a00 */
[----:B------:R-:W3:Y:S01]  /*0060*/  LDC.64 R4, c[0x0][0x380] ;  /* 0x0000e000ff047b82 */ /* 0x000ee20000000a00 */
[----:B0-----:R-:W-:-:S04]  /*0070*/  IMAD R7, R7, UR6, R0 ;  /* 0x0000000607077c24 */ /* 0x001fc8000f8e0200 */
[----:B--2---:R-:W-:-:S05]  /*0080*/  IMAD.WIDE R2, R7, 0xc8, R2 ;  /* 0x000000c807027825 */ /* 0x004fca00078e0202 */
[----:B-1----:R-:W2:Y:S01]  /*0090*/  LDG.E.U8 R9, desc[UR4][R2.64] ;  /* 0x0000000402097981 */ /* 0x002ea2000c1e1100 */
[----:B---3--:R-:W-:-:S05]  /*00a0*/  IMAD.WIDE R4, R7, 0xc8, R4 ;  /* 0x000000c807047825 */ /* 0x008fca00078e0204 */
[----:B--2---:R0:W-:Y:S04]  /*00b0*/  STG.E.U8 desc[UR4][R4.64], R9 ;  /* 0x0000000904007986 */ /* 0x0041e8000c101104 */
[----:B------:R-:W2:Y:S04]  /*00c0*/  LDG.E.U8 R7, desc[UR4][R2.64+0x1] ;  /* 0x0000010402077981 */ /* 0x000ea8000c1e1100 */
[----:B--2---:R1:W-:Y:S04]  /*00d0*/  STG.E.U8 desc[UR4][R4.64+0x1], R7 ;  /* 0x0000010704007986 */ /* 0x0043e8000c101104 */
[----:B------:R-:W2:Y:S04]  /*00e0*/  LDG.E.U8 R11, desc[UR4][R2.64+0x2] ;  /* 0x00000204020b7981 */ /* 0x000ea8000c1e1100 */
[----:B--2---:R2:W-:Y:S04]  /*00f0*/  STG.E.U8 desc[UR4][R4.64+0x2], R11 ;  /* 0x0000020b04007986 */ /* 0x0045e8000c101104 */
[----:B------:R-:W3:Y:S04]  /*0100*/  LDG.E.U8 R13, desc[UR4][R2.64+0x3] ;  /* 0x00000304020d7981 */ /* 0x000ee8000c1e1100 */
[----:B---3--:R3:W-:Y:S04]  /*0110*/  STG.E.U8 desc[UR4][R4.64+0x3], R13 ;  /* 0x0000030d04007986 */ /* 0x0087e8000c101104 */
[----:B------:R-:W4:Y:S04]  /*0120*/  LDG.E.U8 R15, desc[UR4][R2.64+0x4] ;  /* 0x00000404020f7981 */ /* 0x000f28000c1e1100 */
[----:B----4-:R4:W-:Y:S04]  /*0130*/  STG.E.U8 desc[UR4][R4.64+0x4], R15 ;  /* 0x0000040f04007986 */ /* 0x0109e8000c101104 */
[----:B------:R-:W5:Y:S04]  /*0140*/  LDG.E.U8 R17, desc[UR4][R2.64+0x5] ;  /* 0x0000050402117981 */ /* 0x000f68000c1e1100 */
[----:B-----5:R5:W-:Y:S04]  /*0150*/  STG.E.U8 desc[UR4][R4.64+0x5], R17 ;  /* 0x0000051104007986 */ /* 0x020be8000c101104 */
[----:B0-----:R-:W2:Y:S04]  /*0160*/  LDG.E.U8 R9, desc[UR4][R2.64+0x6] ;  /* 0x0000060402097981 */ /* 0x001ea8000c1e1100 */
[----:B--2---:R0:W-:Y:S04]  /*0170*/  STG.E.U8 desc[UR4][R4.64+0x6], R9 ;  /* 0x0000060904007986 */ /* 0x0041e8000c101104 */
[----:B-1----:R-:W2:Y:S04]  /*0180*/  LDG.E.U8 R7, desc[UR4][R2.64+0x7] ;  /* 0x0000070402077981 */ /* 0x002ea8000c1e1100 */
[----:B--2---:R1:W-:Y:S04]  /*0190*/  STG.E.U8 desc[UR4][R4.64+0x7], R7 ;  /* 0x0000070704007986 */ /* 0x0043e8000c101104 */
[----:B------:R-:W2:Y:S04]  /*01a0*/  LDG.E.U8 R11, desc[UR4][R2.64+0x8] ;  /* 0x00000804020b7981 */ /* 0x000ea8000c1e1100 */
[----:B--2---:R2:W-:Y:S04]  /*01b0*/  STG.E.U8 desc[UR4][R4.64+0x8], R11 ;  /* 0x0000080b04007986 */ /* 0x0045e8000c101104 */
[----:B---3--:R-:W3:Y:S04]  /*01c0*/  LDG.E.U8 R13, desc[UR4][R2.64+0x9] ;  /* 0x00000904020d7981 */ /* 0x008ee8000c1e1100 */
[----:B---3--:R3:W-:Y:S04]  /*01d0*/  STG.E.U8 desc[UR4][R4.64+0x9], R13 ;  /* 0x0000090d04007986 */ /* 0x0087e8000c101104 */
[----:B----4-:R-:W4:Y:S04]  /*01e0*/  LDG.E.U8 R15, desc[UR4][R2.64+0xa] ;  /* 0x00000a04020f7981 */ /* 0x010f28000c1e1100 */
[----:B----4-:R4:W-:Y:S04]  /*01f0*/  STG.E.U8 desc[UR4][R4.64+0xa], R15 ;  /* 0x00000a0f04007986 */ /* 0x0109e8000c101104 */
[----:B-----5:R-:W5:Y:S04]  /*0200*/  LDG.E.U8 R17, desc[UR4][R2.64+0xb] ;  /* 0x00000b0402117981 */ /* 0x020f68000c1e1100 */
        /* <DEDUP_REMOVED lines=148> */
[----:B--2---:R-:W-:Y:S04]  /*0b50*/  STG.E.U8 desc[UR4][R4.64+0x55], R7 ;  /* 0x0000550704007986 */ /* 0x004fe8000c101104 */
[----:B------:R-:W2:Y:S04]  /*0b60*/  LDG.E.U8 R11, desc[UR4][R2.64+0x56] ;  /* 0x00005604020b7981 */ /* 0x000ea8000c1e1100 */
[----:B--2---:R1:W-:Y:S04]  /*0b70*/  STG.E.U8 desc[UR4][R4.64+0x56], R11 ;  /* 0x0000560b04007986 */ /* 0x0043e8000c101104 */
[----:B---3--:R-:W2:Y:S04]  /*0b80*/  LDG.E.U8 R13, desc[UR4][R2.64+0x57] ;  /* 0x00005704020d7981 */ /* 0x008ea8000c1e1100 */
[----:B--2---:R2:W-:Y:S04]  /*0b90*/  STG.E.U8 desc[UR4][R4.64+0x57], R13 ;  /* 0x0000570d04007986 */ /* 0x0045e8000c101104 */
[----:B----4-:R-:W3:Y:S04]  /*0ba0*/  LDG.E.U8 R15, desc[UR4][R2.64+0x58] ;  /* 0x00005804020f7981 */ /* 0x010ee8000c1e1100 */
[----:B---3--:R3:W-:Y:S04]  /*0bb0*/  STG.E.U8 desc[UR4][R4.64+0x58], R15 ;  /* 0x0000580f04007986 */ /* 0x0087e8000c101104 */
[----:B-----5:R-:W4:Y:S04]  /*0bc0*/  LDG.E.U8 R17, desc[UR4][R2.64+0x59] ;  /* 0x0000590402117981 */ /* 0x020f28000c1e1100 */
[----:B----4-:R4:W-:Y:S04]  /*0bd0*/  STG.E.U8 desc[UR4][R4.64+0x59], R17 ;  /* 0x0000591104007986 */ /* 0x0109e8000c101104 */
[----:B0-----:R-:W5:Y:S04]  /*0be0*/  LDG.E.U8 R9, desc[UR4][R2.64+0x5a] ;  /* 0x00005a0402097981 */ /* 0x001f68000c1e1100 */
[----:B-----5:R0:W-:Y:S04]  /*0bf0*/  STG.E.U8 desc[UR4][R4.64+0x5a], R9 ;  /* 0x00005a0904007986 */ /* 0x0201e8000c101104 */
[----:B------:R-:W5:Y:S04]  /*0c00*/  LDG.E.U8 R19, desc[UR4][R2.64+0x5b] ;  /* 0x00005b0402137981 */ /* 0x000f68000c1e1100 */
[----:B-----5:R-:W-:Y:S04]  /*0c10*/  STG.E.U8 desc[UR4][R4.64+0x5b], R19 ;  /* 0x00005b1304007986 */ /* 0x020fe8000c101104 */
[----:B-1----:R-:W5:Y:S04]  /*0c20*/  LDG.E.U8 R11, desc[UR4][R2.64+0x5c] ;  /* 0x00005c04020b7981 */ /* 0x002f68000c1e1100 */
[----:B-----5:R1:W-:Y:S04]  /*0c30*/  STG.E.U8 desc[UR4][R4.64+0x5c], R11 ;  /* 0x00005c0b04007986 */ /* 0x0203e8000c101104 */
[----:B--2---:R-:W2:Y:S04]  /*0c40*/  LDG.E.U8 R13, desc[UR4][R2.64+0x5d] ;  /* 0x00005d04020d7981 */ /* 0x004ea8000c1e1100 */
[----:B--2---:R2:W-:Y:S04]  /*0c50*/  STG.E.U8 desc[UR4][R4.64+0x5d], R13 ;  /* 0x00005d0d04007986 */ /* 0x0045e8000c101104 */
[----:B---3--:R-:W3:Y:S04]  /*0c60*/  LDG.E.U8 R15, desc[UR4][R2.64+0x5e] ;  /* 0x00005e04020f7981 */ /* 0x008ee8000c1e1100 */
[----:B---3--:R3:W-:Y:S04]  /*0c70*/  STG.E.U8 desc[UR4][R4.64+0x5e], R15 ;  /* 0x00005e0f04007986 */ /* 0x0087e8000c101104 */
[----:B----4-:R-:W4:Y:S04]  /*0c80*/  LDG.E.U8 R17, desc[UR4][R2.64+0x5f] ;  /* 0x00005f0402117981 */ /* 0x010f28000c1e1100 */
        /* <DEDUP_REMOVED lines=190> */
[----:B---3--:R-:W-:Y:S04]  /*1870*/  STG.E.U8 desc[UR4][R4.64+0xbe], R15 ;  /* 0x0000be0f04007986 */ /* 0x008fe8000c101104 */
[----:B----4-:R-:W3:Y:S04]  /*1880*/  LDG.E.U8 R17, desc[UR4][R2.64+0xbf] ;  /* 0x0000bf0402117981 */ /* 0x010ee8000c1e1100 */
[----:B---3--:R-:W-:Y:S04]  /*1890*/  STG.E.U8 desc[UR4][R4.64+0xbf], R17 ;  /* 0x0000bf1104007986 */ /* 0x008fe8000c101104 */
[----:B------:R-:W3:Y:S04]  /*18a0*/  LDG.E.U8 R19, desc[UR4][R2.64+0xc0] ;  /* 0x0000c00402137981 */ /* 0x000ee8000c1e1100 */
[----:B---3--:R-:W-:Y:S04]  /*18b0*/  STG.E.U8 desc[UR4][R4.64+0xc0], R19 ;  /* 0x0000c01304007986 */ /* 0x008fe8000c101104 */
[----:B------:R-:W3:Y:S04]  /*18c0*/  LDG.E.U8 R21, desc[UR4][R2.64+0xc1] ;  /* 0x0000c10402157981 */ /* 0x000ee8000c1e1100 */
[----:B---3--:R-:W-:Y:S04]  /*18d0*/  STG.E.U8 desc[UR4][R4.64+0xc1], R21 ;  /* 0x0000c11504007986 */ /* 0x008fe8000c101104 */
[----:B------:R-:W3:Y:S04]  /*18e0*/  LDG.E.U8 R23, desc[UR4][R2.64+0xc2] ;  /* 0x0000c20402177981 */ /* 0x000ee8000c1e1100 */
[----:B---3--:R-:W-:Y:S04]  /*18f0*/  STG.E.U8 desc[UR4][R4.64+0xc2], R23 ;  /* 0x0000c21704007986 */ /* 0x008fe8000c101104 */
[----:B------:R-:W3:Y:S04]  /*1900*/  LDG.E.U8 R25, desc[UR4][R2.64+0xc3] ;  /* 0x0000c30402197981 */ /* 0x000ee8000c1e1100 */
[----:B---3--:R-:W-:Y:S04]  /*1910*/  STG.E.U8 desc[UR4][R4.64+0xc3], R25 ;  /* 0x0000c31904007986 */ /* 0x008fe8000c101104 */
[----:B-----5:R-:W3:Y:S04]  /*1920*/  LDG.E.U8 R7, desc[UR4][R2.64+0xc4] ;  /* 0x0000c40402077981 */ /* 0x020ee8000c1e1100 */
[----:B---3--:R-:W-:Y:S04]  /*1930*/  STG.E.U8 desc[UR4][R4.64+0xc4], R7 ;  /* 0x0000c40704007986 */ /* 0x008fe8000c101104 */
[----:B0-----:R-:W3:Y:S04]  /*1940*/  LDG.E.U8 R9, desc[UR4][R2.64+0xc5] ;  /* 0x0000c50402097981 */ /* 0x001ee8000c1e1100 */
[----:B---3--:R-:W-:Y:S04]  /*1950*/  STG.E.U8 desc[UR4][R4.64+0xc5], R9 ;  /* 0x0000c50904007986 */ /* 0x008fe8000c101104 */
[----:B-1----:R-:W3:Y:S04]  /*1960*/  LDG.E.U8 R11, desc[UR4][R2.64+0xc6] ;  /* 0x0000c604020b7981 */ /* 0x002ee8000c1e1100 */
[----:B---3--:R-:W-:Y:S04]  /*1970*/  STG.E.U8 desc[UR4][R4.64+0xc6], R11 ;  /* 0x0000c60b04007986 */ /* 0x008fe8000c101104 */
[----:B--2---:R-:W2:Y:S04]  /*1980*/  LDG.E.U8 R13, desc[UR4][R2.64+0xc7] ;  /* 0x0000c704020d7981 */ /* 0x004ea8000c1e1100 */
[----:B--2---:R-:W-:Y:S01]  /*1990*/  STG.E.U8 desc[UR4][R4.64+0xc7], R13 ;  /* 0x0000c70d04007986 */ /* 0x004fe2000c101104 */
[----:B------:R-:W-:Y:S05]  /*19a0*/  EXIT ;  /* 0x000000000000794d */ /* 0x000fea0003800000 */
.L_x_0:
[----:B------:R-:W-:-:S00]  /*19b0*/  BRA `(.L_x_0) ;  /* 0xfffffffc00fc7947 */ /* 0x000fc0000383ffff */
[----:B------:R-:W-:-:S00]  /*19c0*/  NOP ;  /* 0x0000000000007918 */ /* 0x000fc00000000000 */
        /* <DEDUP_REMOVED lines=11> */
.L_x_1:


//--------------------- .nv.shared.reserved.0     --------------------------
	.section	.nv.shared.reserved.0,"aw",@nobits
	.weak		__nv_reservedSMEM_offset_0_alias
	.size		__nv_reservedSMEM_offset_0_alias, 0, 64
	.other		__nv_reservedSMEM_offset_0_alias,@"STO_CUDA_RESERVED_SHARED STV_DEFAULT"
__nv_reservedSMEM_offset_0_alias:
	.zero		0
	.zero		64


//--------------------- .nv.constant0._Z11insertBatchP10DictionaryS0_ --------------------------
	.section	.nv.constant0._Z11insertBatchP10DictionaryS0_,"a",@progbits
	.sectionflags	@""
	.align	4
.nv.constant0._Z11insertBatchP10DictionaryS0_:
	.zero		912


//--------------------- SYMBOLS --------------------------

	.type		.nv.reservedSmem.offset0,@object
	.size		.nv.reservedSmem.offset0,0x4
